//
// Generated by NVIDIA NVVM Compiler
//
// Compiler Build ID: CL-36424714
// Cuda compilation tools, release 13.0, V13.0.88
// Based on NVVM 20.0.0
//

.version 9.0
.target sm_100
.address_size 64

	// .globl	_Z14distanceKernelPffi
.extern .func  (.param .b32 func_retval0) vprintf
(
	.param .b64 vprintf_param_0,
	.param .b64 vprintf_param_1
)
;
.global .align 1 .b8 $str[30] = {105, 32, 61, 32, 37, 50, 100, 58, 32, 100, 105, 115, 116, 32, 102, 114, 111, 109, 32, 37, 102, 32, 116, 111, 32, 37, 102, 46, 10};

.visible .entry _Z14distanceKernelPffi(
	.param .u64 .ptr .align 1 _Z14distanceKernelPffi_param_0,
	.param .f32 _Z14distanceKernelPffi_param_1,
	.param .u32 _Z14distanceKernelPffi_param_2
)
{
	.local .align 16 .b8 	__local_depot0[32];
	.reg .b64 	%SP;
	.reg .b64 	%SPL;
	.reg .b32 	%r<9>;
	.reg .b32 	%f<8>;
	.reg .b64 	%rd<9>;
	.reg .b64 	%fd<4>;

	mov.u64 	%SPL, __local_depot0;
	cvta.local.u64 	%SP, %SPL;
	ld.param.u64 	%rd1, [_Z14distanceKernelPffi_param_0];
	ld.param.f32 	%f1, [_Z14distanceKernelPffi_param_1];
	ld.param.u32 	%r1, [_Z14distanceKernelPffi_param_2];
	cvta.to.global.u64 	%rd2, %rd1;
	add.u64 	%rd3, %SP, 0;
	add.u64 	%rd4, %SPL, 0;
	mov.u32 	%r2, %ctaid.x;
	mov.u32 	%r3, %ntid.x;
	mov.u32 	%r4, %tid.x;
	mad.lo.s32 	%r5, %r2, %r3, %r4;
	cvt.rn.f32.s32 	%f2, %r5;
	add.s32 	%r6, %r1, -1;
	cvt.rn.f32.s32 	%f3, %r6;
	div.rn.f32 	%f4, %f2, %f3;
	sub.f32 	%f5, %f1, %f4;
	mul.f32 	%f6, %f5, %f5;
	sqrt.rn.f32 	%f7, %f6;
	mul.wide.s32 	%rd5, %r5, 4;
	add.s64 	%rd6, %rd2, %rd5;
	st.global.f32 	[%rd6], %f7;
	cvt.f64.f32 	%fd1, %f1;
	cvt.f64.f32 	%fd2, %f4;
	cvt.f64.f32 	%fd3, %f7;
	st.local.u32 	[%rd4], %r5;
	st.local.f64 	[%rd4+8], %fd1;
	st.local.v2.f64 	[%rd4+16], {%fd2, %fd3};
	mov.u64 	%rd7, $str;
	cvta.global.u64 	%rd8, %rd7;
	{ // callseq 0, 0
	.param .b64 param0;
	st.param.b64 	[param0], %rd8;
	.param .b64 param1;
	st.param.b64 	[param1], %rd3;
	.param .b32 retval0;
	call.uni (retval0), 
	vprintf, 
	(
	param0, 
	param1
	);
	ld.param.b32 	%r7, [retval0];
	} // callseq 0
	ret;

}


// ===== COMPILED SASS (sm_100) =====

	.target	sm_100

	.elftype	@"ET_EXEC"


//--------------------- .note.nv.tkinfo           --------------------------
	.section	.note.nv.tkinfo,"",@"SHT_NOTE"
	.sectionflags	@"SHF_NOTE_NV_TKINFO"
	.tkinfo
        /*0018*/ 	.word	0x00000002
        /*0030*/ 	.string	""
        /*0030*/ 	.string	"ptxas"
        /*0030*/ 	.string	"Cuda compilation tools, release 13.0, V13.0.88"
        /*0030*/ 	.string	"Build cuda_13.0.r13.0/compiler.36424714_0"
        /*0030*/ 	.string	"-arch sm_100 -m 64 "



//--------------------- .note.nv.cuinfo           --------------------------
	.section	.note.nv.cuinfo,"",@"SHT_NOTE"
	.sectionflags	@"SHF_NOTE_NV_CUINFO"
        /*0018*/ 	.short	0x0002
        /*001a*/ 	.short	0x0064
        /*001c*/ 	.short	0x0082
	.zero		2


//--------------------- .nv.info                  --------------------------
	.section	.nv.info,"",@"SHT_CUDA_INFO"
	.align	4


	//----- nvinfo : EIATTR_REGCOUNT
	.align		4
        /*0000*/ 	.byte	0x04, 0x2f
        /*0002*/ 	.short	(.L_2 - .L_1)
	.align		4
.L_1:
        /*0004*/ 	.word	index@(_Z14distanceKernelPffi)
        /*0008*/ 	.word	0x00000018


	//----- nvinfo : EIATTR_FRAME_SIZE
	.align		4
.L_2:
        /*000c*/ 	.byte	0x04, 0x11
        /*000e*/ 	.short	(.L_4 - .L_3)
	.align		4
.L_3:
        /*0010*/ 	.word	index@($__internal_1_$__cuda_sm3x_div_rn_noftz_f32_slowpath)
        /*0014*/ 	.word	0x00000020


	//----- nvinfo : EIATTR_FRAME_SIZE
	.align		4
.L_4:
        /*0018*/ 	.byte	0x04, 0x11
        /*001a*/ 	.short	(.L_6 - .L_5)
	.align		4
.L_5:
        /*001c*/ 	.word	index@($__internal_0_$__cuda_sm20_sqrt_rn_f32_slowpath)
        /*0020*/ 	.word	0x00000020


	//----- nvinfo : EIATTR_FRAME_SIZE
	.align		4
.L_6:
        /*0024*/ 	.byte	0x04, 0x11
        /*0026*/ 	.short	(.L_8 - .L_7)
	.align		4
.L_7:
        /*0028*/ 	.word	index@(_Z14distanceKernelPffi)
        /*002c*/ 	.word	0x00000020


	//----- nvinfo : EIATTR_MIN_STACK_SIZE
	.align		4
.L_8:
        /*0030*/ 	.byte	0x04, 0x12
        /*0032*/ 	.short	(.L_10 - .L_9)
	.align		4
.L_9:
        /*0034*/ 	.word	index@(_Z14distanceKernelPffi)
        /*0038*/ 	.word	0x00000020
.L_10:


//--------------------- .nv.compat                --------------------------
	.section	.nv.compat,"",@"SHT_CUDA_COMPAT_INFO"
	.align	4
        /*0000*/ 	.byte	0x02, 0x09, 0x00, 0x00, 0x02, 0x02, 0x01, 0x00, 0x02, 0x05, 0x05, 0x00, 0x03, 0x07, 0x01, 0x01
        /*0010*/ 	.byte	0x02, 0x03, 0x00, 0x00, 0x02, 0x06, 0x01, 0x00, 0x04, 0x0b, 0x08, 0x00, 0x01, 0x00, 0x00, 0x00
        /*0020*/ 	.byte	0x00, 0x00, 0x00, 0x00


//--------------------- .nv.info._Z14distanceKernelPffi --------------------------
	.section	.nv.info._Z14distanceKernelPffi,"",@"SHT_CUDA_INFO"
	.sectionflags	@""
	.align	4


	//----- nvinfo : EIATTR_CUDA_API_VERSION
	.align		4
        /*0000*/ 	.byte	0x04, 0x37
        /*0002*/ 	.short	(.L_12 - .L_11)
.L_11:
        /*0004*/ 	.word	0x00000082


	//----- nvinfo : EIATTR_KPARAM_INFO
	.align		4
.L_12:
        /*0008*/ 	.byte	0x04, 0x17
        /*000a*/ 	.short	(.L_14 - .L_13)
.L_13:
        /*000c*/ 	.word	0x00000000
        /*0010*/ 	.short	0x0002
        /*0012*/ 	.short	0x000c
        /*0014*/ 	.byte	0x00, 0xf0, 0x11, 0x00


	//----- nvinfo : EIATTR_KPARAM_INFO
	.align		4
.L_14:
        /*0018*/ 	.byte	0x04, 0x17
        /*001a*/ 	.short	(.L_16 - .L_15)
.L_15:
        /*001c*/ 	.word	0x00000000
        /*0020*/ 	.short	0x0001
        /*0022*/ 	.short	0x0008
        /*0024*/ 	.byte	0x00, 0xf0, 0x11, 0x00


	//----- nvinfo : EIATTR_KPARAM_INFO
	.align		4
.L_16:
        /*0028*/ 	.byte	0x04, 0x17
        /*002a*/ 	.short	(.L_18 - .L_17)
.L_17:
        /*002c*/ 	.word	0x00000000
        /*0030*/ 	.short	0x0000
        /*0032*/ 	.short	0x0000
        /*0034*/ 	.byte	0x00, 0xf5, 0x21, 0x00


	//----- nvinfo : EIATTR_SPARSE_MMA_MASK
	.align		4
.L_18:
        /*0038*/ 	.byte	0x03, 0x50
        /*003a*/ 	.short	0x0000


	//----- nvinfo : EIATTR_MAXREG_COUNT
	.align		4
        /*003c*/ 	.byte	0x03, 0x1b
        /*003e*/ 	.short	0x00ff


	//----- nvinfo : EIATTR_EXTERNS
	.align		4
        /*0040*/ 	.byte	0x04, 0x0f
        /*0042*/ 	.short	(.L_20 - .L_19)


	//   ....[0]....
	.align		4
.L_19:
        /*0044*/ 	.word	index@(vprintf)


	//----- nvinfo : EIATTR_MERCURY_ISA_VERSION
	.align		4
.L_20:
        /*0048*/ 	.byte	0x03, 0x5f
        /*004a*/ 	.short	0x0101


	//----- nvinfo : EIATTR_VRC_CTA_INIT_COUNT
	.align		4
        /*004c*/ 	.byte	0x02, 0x4a
	.zero		1
	.zero		1


	//----- nvinfo : EIATTR_SYSCALL_OFFSETS
	.align		4
        /*0050*/ 	.byte	0x04, 0x46
        /*0052*/ 	.short	(.L_22 - .L_21)


	//   ....[0]....
.L_21:
        /*0054*/ 	.word	0x000003f0


	//----- nvinfo : EIATTR_EXIT_INSTR_OFFSETS
	.align		4
.L_22:
        /*0058*/ 	.byte	0x04, 0x1c
        /*005a*/ 	.short	(.L_24 - .L_23)


	//   ....[0]....
.L_23:
        /*005c*/ 	.word	0x00000400


	//----- nvinfo : EIATTR_CRS_STACK_SIZE
	.align		4
.L_24:
        /*0060*/ 	.byte	0x04, 0x1e
        /*0062*/ 	.short	(.L_26 - .L_25)
.L_25:
        /*0064*/ 	.word	0x00000000


	//----- nvinfo : EIATTR_CBANK_PARAM_SIZE
	.align		4
.L_26:
        /*0068*/ 	.byte	0x03, 0x19
        /*006a*/ 	.short	0x0010


	//----- nvinfo : EIATTR_PARAM_CBANK
	.align		4
        /*006c*/ 	.byte	0x04, 0x0a
        /*006e*/ 	.short	(.L_28 - .L_27)
	.align		4
.L_27:
        /*0070*/ 	.word	index@(.nv.constant0._Z14distanceKernelPffi)
        /*0074*/ 	.short	0x0380
        /*0076*/ 	.short	0x0010


	//----- nvinfo : EIATTR_SW_WAR
	.align		4
.L_28:
        /*0078*/ 	.byte	0x04, 0x36
        /*007a*/ 	.short	(.L_30 - .L_29)
.L_29:
        /*007c*/ 	.word	0x00000008
.L_30:


//--------------------- .nv.callgraph             --------------------------
	.section	.nv.callgraph,"",@"SHT_CUDA_CALLGRAPH"
	.align	4
	.sectionentsize	8
	.align		4
        /*0000*/ 	.word	0x00000000
	.align		4
        /*0004*/ 	.word	0xffffffff
	.align		4
        /*0008*/ 	.word	index@(_Z14distanceKernelPffi)
	.align		4
        /*000c*/ 	.word	index@(vprintf)
	.align		4
        /*0010*/ 	.word	0x00000000
	.align		4
        /*0014*/ 	.word	0xfffffffe
	.align		4
        /*0018*/ 	.word	0x00000000
	.align		4
        /*001c*/ 	.word	0xfffffffd
	.align		4
        /*0020*/ 	.word	0x00000000
	.align		4
        /*0024*/ 	.word	0xfffffffc


//--------------------- .nv.constant4             --------------------------
	.section	.nv.constant4,"a",@progbits
	.align	8
	.align		8
.nv.constant4:
        /*0000*/ 	.dword	vprintf
	.align		8
        /*0008*/ 	.dword	$str


//--------------------- .text._Z14distanceKernelPffi --------------------------
	.section	.text._Z14distanceKernelPffi,"ax",@progbits
	.align	128
        .global         _Z14distanceKernelPffi
        .type           _Z14distanceKernelPffi,@function
        .size           _Z14distanceKernelPffi,(.L_x_21 - _Z14distanceKernelPffi)
        .other          _Z14distanceKernelPffi,@"STO_CUDA_ENTRY STV_DEFAULT"
_Z14distanceKernelPffi:
.text._Z14distanceKernelPffi:
[----:B------:R-:W0:Y:S01]  /*0000*/  LDC R1, c[0x0][0x37c] ;  /* 0x0000df00ff017b82 */ /* 0x000e220000000800 */
[----:B------:R-:W1:Y:S01]  /*0010*/  LDCU UR4, c[0x0][0x38c] ;  /* 0x00007180ff0477ac */ /* 0x000e620008000800 */
[----:B------:R-:W2:Y:S06]  /*0020*/  S2R R5, SR_TID.X ;  /* 0x0000000000057919 */ /* 0x000eac0000002100 */
[----:B------:R-:W2:Y:S01]  /*0030*/  S2UR UR6, SR_CTAID.X ;  /* 0x00000000000679c3 */ /* 0x000ea20000002500 */
[----:B0-----:R-:W-:Y:S01]  /*0040*/  VIADD R1, R1, 0xffffffe0 ;  /* 0xffffffe001017836 */ /* 0x001fe20000000000 */
[----:B------:R-:W0:Y:S01]  /*0050*/  LDCU UR5, c[0x0][0x2fc] ;  /* 0x00005f80ff0577ac */ /* 0x000e220008000800 */
[----:B------:R-:W-:Y:S05]  /*0060*/  BSSY.RECONVERGENT B0, `(.L_x_0) ;  /* 0x0000014000007945 */ /* 0x000fea0003800200 */
[----:B------:R-:W2:Y:S01]  /*0070*/  LDC R0, c[0x0][0x360] ;  /* 0x0000d800ff007b82 */ /* 0x000ea20000000800 */
[----:B-1----:R-:W-:-:S06]  /*0080*/  UIADD3 UR4, UPT, UPT, UR4, -0x1, URZ ;  /* 0xffffffff04047890 */ /* 0x002fcc000fffe0ff */
[----:B------:R-:W-:-:S04]  /*0090*/  I2FP.F32.S32 R3, UR4 ;  /* 0x0000000400037c45 */ /* 0x000fc80008201400 */
[----:B------:R-:W1:Y:S01]  /*00a0*/  MUFU.RCP R4, R3 ;  /* 0x0000000300047308 */ /* 0x000e620000001000 */
[----:B------:R-:W3:Y:S01]  /*00b0*/  LDCU UR4, c[0x0][0x2f8] ;  /* 0x00005f00ff0477ac */ /* 0x000ee20008000800 */
[----:B--2---:R-:W-:-:S05]  /*00c0*/  IMAD R0, R0, UR6, R5 ;  /* 0x0000000600007c24 */ /* 0x004fca000f8e0205 */
[----:B------:R-:W-:-:S04]  /*00d0*/  I2FP.F32.S32 R2, R0 ;  /* 0x0000000000027245 */ /* 0x000fc80000201400 */
[----:B------:R-:W2:Y:S01]  /*00e0*/  FCHK P0, R2, R3 ;  /* 0x0000000302007302 */ /* 0x000ea20000000000 */
[----:B-1----:R-:W-:Y:S01]  /*00f0*/  FFMA R5, -R3, R4, 1 ;  /* 0x3f80000003057423 */ /* 0x002fe20000000104 */
[----:B---3--:R-:W-:-:S03]  /*0100*/  IADD3 R6, P1, PT, R1, UR4, RZ ;  /* 0x0000000401067c10 */ /* 0x008fc6000ff3e0ff */
[----:B------:R-:W-:Y:S02]  /*0110*/  FFMA R5, R4, R5, R4 ;  /* 0x0000000504057223 */ /* 0x000fe40000000004 */
[----:B0-----:R-:W-:Y:S02]  /*0120*/  IMAD.X R7, RZ, RZ, UR5, P1 ;  /* 0x00000005ff077e24 */ /* 0x001fe400088e06ff */
[----:B------:R-:W-:-:S04]  /*0130*/  FFMA R4, R2, R5, RZ ;  /* 0x0000000502047223 */ /* 0x000fc800000000ff */
[----:B------:R-:W-:-:S04]  /*0140*/  FFMA R8, -R3, R4, R2 ;  /* 0x0000000403087223 */ /* 0x000fc80000000102 */
[----:B------:R-:W-:Y:S01]  /*0150*/  FFMA R8, R5, R8, R4 ;  /* 0x0000000805087223 */ /* 0x000fe20000000004 */
[----:B--2---:R-:W-:Y:S06]  /*0160*/  @!P0 BRA `(.L_x_1) ;  /* 0x00000000000c8947 */ /* 0x004fec0003800000 */
[----:B------:R-:W-:-:S07]  /*0170*/  MOV R4, 0x190 ;  /* 0x0000019000047802 */ /* 0x000fce0000000f00 */
[----:B------:R-:W-:Y:S05]  /*0180*/  CALL.REL.NOINC `($__internal_1_$__cuda_sm3x_div_rn_noftz_f32_slowpath) ;  /* 0x0000000000fc7944 */ /* 0x000fea0003c00000 */
[----:B------:R-:W-:-:S07]  /*0190*/  IMAD.MOV.U32 R8, RZ, RZ, R2 ;  /* 0x000000ffff087224 */ /* 0x000fce00078e0002 */
.L_x_1:
[----:B------:R-:W-:Y:S05]  /*01a0*/  BSYNC.RECONVERGENT B0 ;  /* 0x0000000000007941 */ /* 0x000fea0003800200 */
.L_x_0:
[----:B------:R-:W0:Y:S01]  /*01b0*/  LDCU UR4, c[0x0][0x388] ;  /* 0x00007100ff0477ac */ /* 0x000e220008000800 */
[----:B------:R-:W-:Y:S01]  /*01c0*/  BSSY.RECONVERGENT B0, `(.L_x_2) ;  /* 0x0000012000007945 */ /* 0x000fe20003800200 */
[----:B0-----:R-:W-:Y:S01]  /*01d0*/  FADD R2, -R8, UR4 ;  /* 0x0000000408027e21 */ /* 0x001fe20008000100 */
[----:B------:R-:W0:Y:S03]  /*01e0*/  LDCU.64 UR4, c[0x0][0x358] ;  /* 0x00006b00ff0477ac */ /* 0x000e260008000a00 */
[----:B------:R-:W-:-:S04]  /*01f0*/  FMUL R3, R2, R2 ;  /* 0x0000000202037220 */ /* 0x000fc80000400000 */
[----:B------:R-:W-:Y:S01]  /*0200*/  VIADD R2, R3, 0xf3000000 ;  /* 0xf300000003027836 */ /* 0x000fe20000000000 */
[----:B------:R1:W2:Y:S04]  /*0210*/  MUFU.RSQ R4, R3 ;  /* 0x0000000300047308 */ /* 0x0002a80000001400 */
[----:B------:R-:W-:-:S13]  /*0220*/  ISETP.GT.U32.AND P0, PT, R2, 0x727fffff, PT ;  /* 0x727fffff0200780c */ /* 0x000fda0003f04070 */
[----:B012---:R-:W-:Y:S05]  /*0230*/  @!P0 BRA `(.L_x_3) ;  /* 0x0000000000188947 */ /* 0x007fea0003800000 */
[----:B------:R-:W-:Y:S01]  /*0240*/  BSSY.RECONVERGENT B1, `(.L_x_4) ;  /* 0x0000003000017945 */ /* 0x000fe20003800200 */
[----:B------:R-:W-:-:S07]  /*0250*/  MOV R12, 0x270 ;  /* 0x00000270000c7802 */ /* 0x000fce0000000f00 */
[----:B------:R-:W-:Y:S05]  /*0260*/  CALL.REL.NOINC `($__internal_0_$__cuda_sm20_sqrt_rn_f32_slowpath) ;  /* 0x0000000000687944 */ /* 0x000fea0003c00000 */
[----:B------:R-:W-:Y:S05]  /*0270*/  BSYNC.RECONVERGENT B1 ;  /* 0x0000000000017941 */ /* 0x000fea0003800200 */
.L_x_4:
[----:B------:R-:W-:Y:S01]  /*0280*/  IMAD.MOV.U32 R2, RZ, RZ, R4 ;  /* 0x000000ffff027224 */ /* 0x000fe200078e0004 */
[----:B------:R-:W-:Y:S06]  /*0290*/  BRA `(.L_x_5) ;  /* 0x0000000000107947 */ /* 0x000fec0003800000 */
.L_x_3:
[----:B------:R-:W-:Y:S01]  /*02a0*/  FMUL.FTZ R2, R3, R4 ;  /* 0x0000000403027220 */ /* 0x000fe20000410000 */
[----:B------:R-:W-:-:S03]  /*02b0*/  FMUL.FTZ R4, R4, 0.5 ;  /* 0x3f00000004047820 */ /* 0x000fc60000410000 */
[----:B------:R-:W-:-:S04]  /*02c0*/  FFMA R3, -R2, R2, R3 ;  /* 0x0000000202037223 */ /* 0x000fc80000000103 */
[----:B------:R-:W-:-:S07]  /*02d0*/  FFMA R2, R3, R4, R2 ;  /* 0x0000000403027223 */ /* 0x000fce0000000002 */
.L_x_5:
[----:B------:R-:W-:Y:S05]  /*02e0*/  BSYNC.RECONVERGENT B0 ;  /* 0x0000000000007941 */ /* 0x000fea0003800200 */
.L_x_2:
[----:B------:R-:W0:Y:S01]  /*02f0*/  LDCU UR6, c[0x0][0x388] ;  /* 0x00007100ff0677ac */ /* 0x000e220008000800 */
[----:B------:R-:W1:Y:S01]  /*0300*/  LDC.64 R12, c[0x0][0x380] ;  /* 0x0000e000ff0c7b82 */ /* 0x000e620000000a00 */
[----:B------:R-:W-:Y:S01]  /*0310*/  F2F.F64.F32 R8, R8 ;  /* 0x0000000800087310 */ /* 0x000fe20000201800 */
[----:B------:R-:W-:Y:S01]  /*0320*/  MOV R3, 0x0 ;  /* 0x0000000000037802 */ /* 0x000fe20000000f00 */
[----:B------:R2:W-:Y:S05]  /*0330*/  STL [R1], R0 ;  /* 0x0000000001007387 */ /* 0x0005ea0000100800 */
[----:B------:R2:W3:Y:S01]  /*0340*/  LDC.64 R16, c[0x4][R3] ;  /* 0x0100000003107b82 */ /* 0x0004e20000000a00 */
[----:B------:R-:W4:Y:S08]  /*0350*/  F2F.F64.F32 R10, R2 ;  /* 0x00000002000a7310 */ /* 0x000f300000201800 */
[----:B0-----:R-:W0:Y:S01]  /*0360*/  F2F.F64.F32 R14, UR6 ;  /* 0x00000006000e7d10 */ /* 0x001e220008201800 */
[----:B------:R-:W5:Y:S01]  /*0370*/  LDCU.64 UR6, c[0x4][0x8] ;  /* 0x01000100ff0677ac */ /* 0x000f620008000a00 */
[----:B-1----:R-:W-:Y:S01]  /*0380*/  IMAD.WIDE R12, R0, 0x4, R12 ;  /* 0x00000004000c7825 */ /* 0x002fe200078e020c */
[----:B----4-:R2:W-:Y:S04]  /*0390*/  STL.128 [R1+0x10], R8 ;  /* 0x0000100801007387 */ /* 0x0105e80000100c00 */
[----:B------:R2:W-:Y:S04]  /*03a0*/  STG.E desc[UR4][R12.64], R2 ;  /* 0x000000020c007986 */ /* 0x0005e8000c101904 */
[----:B0-----:R2:W-:Y:S01]  /*03b0*/  STL.64 [R1+0x8], R14 ;  /* 0x0000080e01007387 */ /* 0x0015e20000100a00 */
[----:B-----5:R-:W-:Y:S01]  /*03c0*/  IMAD.U32 R4, RZ, RZ, UR6 ;  /* 0x00000006ff047e24 */ /* 0x020fe2000f8e00ff */
[----:B---3--:R-:W-:-:S07]  /*03d0*/  MOV R5, UR7 ;  /* 0x0000000700057c02 */ /* 0x008fce0008000f00 */
[----:B------:R-:W-:-:S07]  /*03e0*/  LEPC R20, `(.L_x_6) ;  /* 0x000000001014794e */ /* 0x000fce0000000000 */
[----:B--2---:R-:W-:Y:S05]  /*03f0*/  CALL.ABS.NOINC R16 ;  /* 0x0000000010007343 */ /* 0x004fea0003c00000 */
.L_x_6:
[----:B------:R-:W-:Y:S05]  /*0400*/  EXIT ;  /* 0x000000000000794d */ /* 0x000fea0003800000 */
        .weak           $__internal_0_$__cuda_sm20_sqrt_rn_f32_slowpath
        .type           $__internal_0_$__cuda_sm20_sqrt_rn_f32_slowpath,@function
        .size           $__internal_0_$__cuda_sm20_sqrt_rn_f32_slowpath,($__internal_1_$__cuda_sm3x_div_rn_noftz_f32_slowpath - $__internal_0_$__cuda_sm20_sqrt_rn_f32_slowpath)
$__internal_0_$__cuda_sm20_sqrt_rn_f32_slowpath:
[----:B------:R-:W-:-:S13]  /*0410*/  LOP3.LUT P0, RZ, R3, 0x7fffffff, RZ, 0xc0, !PT ;  /* 0x7fffffff03ff7812 */ /* 0x000fda000780c0ff */
[----:B------:R-:W-:Y:S05]  /*0420*/  @!P0 BRA `(.L_x_7) ;  /* 0x0000000000448947 */ /* 0x000fea0003800000 */
[----:B------:R-:W-:Y:S01]  /*0430*/  FSETP.GEU.FTZ.AND P0, PT, R3, RZ, PT ;  /* 0x000000ff0300720b */ /* 0x000fe20003f1e000 */
[----:B------:R-:W-:-:S12]  /*0440*/  IMAD.MOV.U32 R2, RZ, RZ, R3 ;  /* 0x000000ffff027224 */ /* 0x000fd800078e0003 */
[----:B------:R-:W-:Y:S01]  /*0450*/  @!P0 IMAD.MOV.U32 R3, RZ, RZ, 0x7fffffff ;  /* 0x7fffffffff038424 */ /* 0x000fe200078e00ff */
[----:B------:R-:W-:Y:S06]  /*0460*/  @!P0 BRA `(.L_x_7) ;  /* 0x0000000000348947 */ /* 0x000fec0003800000 */
[----:B------:R-:W-:-:S13]  /*0470*/  FSETP.GTU.FTZ.AND P0, PT, |R2|, +INF , PT ;  /* 0x7f8000000200780b */ /* 0x000fda0003f1c200 */
[----:B------:R-:W-:Y:S01]  /*0480*/  @P0 FADD.FTZ R3, R2, 1 ;  /* 0x3f80000002030421 */ /* 0x000fe20000010000 */
[----:B------:R-:W-:Y:S06]  /*0490*/  @P0 BRA `(.L_x_7) ;  /* 0x0000000000280947 */ /* 0x000fec0003800000 */
[----:B------:R-:W-:-:S13]  /*04a0*/  FSETP.NEU.FTZ.AND P0, PT, |R2|, +INF , PT ;  /* 0x7f8000000200780b */ /* 0x000fda0003f1d200 */
[----:B------:R-:W-:-:S04]  /*04b0*/  @P0 FFMA R4, R2, 1.84467440737095516160e+19, RZ ;  /* 0x5f80000002040823 */ /* 0x000fc800000000ff */
[----:B------:R-:W0:Y:S02]  /*04c0*/  @P0 MUFU.RSQ R3, R4 ;  /* 0x0000000400030308 */ /* 0x000e240000001400 */
[----:B0-----:R-:W-:Y:S01]  /*04d0*/  @P0 FMUL.FTZ R5, R4, R3 ;  /* 0x0000000304050220 */ /* 0x001fe20000410000 */
[----:B------:R-:W-:Y:S01]  /*04e0*/  @P0 FMUL.FTZ R11, R3, 0.5 ;  /* 0x3f000000030b0820 */ /* 0x000fe20000410000 */
[----:B------:R-:W-:Y:S02]  /*04f0*/  @!P0 IMAD.MOV.U32 R3, RZ, RZ, R2 ;  /* 0x000000ffff038224 */ /* 0x000fe400078e0002 */
[----:B------:R-:W-:-:S04]  /*0500*/  @P0 FADD.FTZ R9, -R5, -RZ ;  /* 0x800000ff05090221 */ /* 0x000fc80000010100 */
[----:B------:R-:W-:-:S04]  /*0510*/  @P0 FFMA R10, R5, R9, R4 ;  /* 0x00000009050a0223 */ /* 0x000fc80000000004 */
[----:B------:R-:W-:-:S04]  /*0520*/  @P0 FFMA R10, R10, R11, R5 ;  /* 0x0000000b0a0a0223 */ /* 0x000fc80000000005 */
[----:B------:R-:W-:-:S07]  /*0530*/  @P0 FMUL.FTZ R3, R10, 2.3283064365386962891e-10 ;  /* 0x2f8000000a030820 */ /* 0x000fce0000410000 */
.L_x_7:
[----:B------:R-:W-:Y:S02]  /*0540*/  IMAD.MOV.U32 R4, RZ, RZ, R3 ;  /* 0x000000ffff047224 */ /* 0x000fe400078e0003 */
[----:B------:R-:W-:Y:S02]  /*0550*/  HFMA2 R3, -RZ, RZ, 0, 0 ;  /* 0x00000000ff037431 */ /* 0x000fe400000001ff */
[----:B------:R-:W-:-:S04]  /*0560*/  IMAD.MOV.U32 R2, RZ, RZ, R12 ;  /* 0x000000ffff027224 */ /* 0x000fc800078e000c */
[----:B------:R-:W-:Y:S05]  /*0570*/  RET.REL.NODEC R2 `(_Z14distanceKernelPffi) ;  /* 0xfffffff802a07950 */ /* 0x000fea0003c3ffff */
        .weak           $__internal_1_$__cuda_sm3x_div_rn_noftz_f32_slowpath
        .type           $__internal_1_$__cuda_sm3x_div_rn_noftz_f32_slowpath,@function
        .size           $__internal_1_$__cuda_sm3x_div_rn_noftz_f32_slowpath,(.L_x_21 - $__internal_1_$__cuda_sm3x_div_rn_noftz_f32_slowpath)
$__internal_1_$__cuda_sm3x_div_rn_noftz_f32_slowpath:
[--C-:B------:R-:W-:Y:S01]  /*0580*/  SHF.R.U32.HI R8, RZ, 0x17, R3.reuse ;  /* 0x00000017ff087819 */ /* 0x100fe20000011603 */
[----:B------:R-:W-:Y:S01]  /*0590*/  BSSY.RECONVERGENT B1, `(.L_x_8) ;  /* 0x0000064000017945 */ /* 0x000fe20003800200 */
[--C-:B------:R-:W-:Y:S01]  /*05a0*/  SHF.R.U32.HI R5, RZ, 0x17, R2.reuse ;  /* 0x00000017ff057819 */ /* 0x100fe20000011602 */
[----:B------:R-:W-:Y:S01]  /*05b0*/  IMAD.MOV.U32 R10, RZ, RZ, R2 ;  /* 0x000000ffff0a7224 */ /* 0x000fe200078e0002 */
[----:B------:R-:W-:Y:S01]  /*05c0*/  LOP3.LUT R9, R8, 0xff, RZ, 0xc0, !PT ;  /* 0x000000ff08097812 */ /* 0x000fe200078ec0ff */
[----:B------:R-:W-:Y:S01]  /*05d0*/  IMAD.MOV.U32 R11, RZ, RZ, R3 ;  /* 0x000000ffff0b7224 */ /* 0x000fe200078e0003 */
[----:B------:R-:W-:-:S03]  /*05e0*/  LOP3.LUT R8, R5, 0xff, RZ, 0xc0, !PT ;  /* 0x000000ff05087812 */ /* 0x000fc600078ec0ff */
[----:B------:R-:W-:Y:S02]  /*05f0*/  VIADD R13, R9, 0xffffffff ;  /* 0xffffffff090d7836 */ /* 0x000fe40000000000 */
[----:B------:R-:W-:-:S03]  /*0600*/  VIADD R12, R8, 0xffffffff ;  /* 0xffffffff080c7836 */ /* 0x000fc60000000000 */
[----:B------:R-:W-:-:S04]  /*0610*/  ISETP.GT.U32.AND P0, PT, R13, 0xfd, PT ;  /* 0x000000fd0d00780c */ /* 0x000fc80003f04070 */
[----:B------:R-:W-:-:S13]  /*0620*/  ISETP.GT.U32.OR P0, PT, R12, 0xfd, P0 ;  /* 0x000000fd0c00780c */ /* 0x000fda0000704470 */
[----:B------:R-:W-:Y:S01]  /*0630*/  @!P0 MOV R5, RZ ;  /* 0x000000ff00058202 */ /* 0x000fe20000000f00 */
[----:B------:R-:W-:Y:S06]  /*0640*/  @!P0 BRA `(.L_x_9) ;  /* 0x00000000005c8947 */ /* 0x000fec0003800000 */
[----:B------:R-:W-:Y:S02]  /*0650*/  FSETP.GTU.FTZ.AND P0, PT, |R2|, +INF , PT ;  /* 0x7f8000000200780b */ /* 0x000fe40003f1c200 */
[----:B------:R-:W-:-:S04]  /*0660*/  FSETP.GTU.FTZ.AND P1, PT, |R3|, +INF , PT ;  /* 0x7f8000000300780b */ /* 0x000fc80003f3c200 */
[----:B------:R-:W-:-:S13]  /*0670*/  PLOP3.LUT P0, PT, P0, P1, PT, 0xf8, 0x8f ;  /* 0x00000000008f781c */ /* 0x000fda0000703f70 */
[----:B------:R-:W-:Y:S05]  /*0680*/  @P0 BRA `(.L_x_10) ;  /* 0x00000004004c0947 */ /* 0x000fea0003800000 */
[----:B------:R-:W-:-:S13]  /*0690*/  LOP3.LUT P0, RZ, R11, 0x7fffffff, R10, 0xc8, !PT ;  /* 0x7fffffff0bff7812 */ /* 0x000fda000780c80a */
[----:B------:R-:W-:Y:S05]  /*06a0*/  @!P0 BRA `(.L_x_11) ;  /* 0x00000004003c8947 */ /* 0x000fea0003800000 */
[C---:B------:R-:W-:Y:S02]  /*06b0*/  FSETP.NEU.FTZ.AND P2, PT, |R2|.reuse, +INF , PT ;  /* 0x7f8000000200780b */ /* 0x040fe40003f5d200 */
[----:B------:R-:W-:Y:S02]  /*06c0*/  FSETP.NEU.FTZ.AND P1, PT, |R3|, +INF , PT ;  /* 0x7f8000000300780b */ /* 0x000fe40003f3d200 */
[----:B------:R-:W-:-:S11]  /*06d0*/  FSETP.NEU.FTZ.AND P0, PT, |R2|, +INF , PT ;  /* 0x7f8000000200780b */ /* 0x000fd60003f1d200 */
[----:B------:R-:W-:Y:S05]  /*06e0*/  @!P1 BRA !P2, `(.L_x_11) ;  /* 0x00000004002c9947 */ /* 0x000fea0005000000 */
[----:B------:R-:W-:-:S04]  /*06f0*/  LOP3.LUT P2, RZ, R10, 0x7fffffff, RZ, 0xc0, !PT ;  /* 0x7fffffff0aff7812 */ /* 0x000fc8000784c0ff */
[----:B------:R-:W-:-:S13]  /*0700*/  PLOP3.LUT P1, PT, P1, P2, PT, 0x2f, 0xf2 ;  /* 0x0000000000f2781c */ /* 0x000fda0000f24577 */
[----:B------:R-:W-:Y:S05]  /*0710*/  @P1 BRA `(.L_x_12) ;  /* 0x0000000400181947 */ /* 0x000fea0003800000 */
[----:B------:R-:W-:-:S04]  /*0720*/  LOP3.LUT P1, RZ, R11, 0x7fffffff, RZ, 0xc0, !PT ;  /* 0x7fffffff0bff7812 */ /* 0x000fc8000782c0ff */
[----:B------:R-:W-:-:S13]  /*0730*/  PLOP3.LUT P0, PT, P0, P1, PT, 0x2f, 0xf2 ;  /* 0x0000000000f2781c */ /* 0x000fda0000702577 */
[----:B------:R-:W-:Y:S05]  /*0740*/  @P0 BRA `(.L_x_13) ;  /* 0x0000000400000947 */ /* 0x000fea0003800000 */
[----:B------:R-:W-:Y:S02]  /*0750*/  ISETP.GE.AND P0, PT, R12, RZ, PT ;  /* 0x000000ff0c00720c */ /* 0x000fe40003f06270 */
[----:B------:R-:W-:-:S11]  /*0760*/  ISETP.GE.AND P1, PT, R13, RZ, PT ;  /* 0x000000ff0d00720c */ /* 0x000fd60003f26270 */
[----:B------:R-:W-:Y:S02]  /*0770*/  @P0 IMAD.MOV.U32 R5, RZ, RZ, RZ ;  /* 0x000000ffff050224 */ /* 0x000fe400078e00ff */
[----:B------:R-:W-:Y:S01]  /*0780*/  @!P0 FFMA R10, R2, 1.84467440737095516160e+19, RZ ;  /* 0x5f800000020a8823 */ /* 0x000fe200000000ff */
[----:B------:R-:W-:Y:S02]  /*0790*/  @!P0 IMAD.MOV.U32 R5, RZ, RZ, -0x40 ;  /* 0xffffffc0ff058424 */ /* 0x000fe400078e00ff */
[----:B------:R-:W-:Y:S02]  /*07a0*/  @!P1 FFMA R11, R3, 1.84467440737095516160e+19, RZ ;  /* 0x5f800000030b9823 */ /* 0x000fe400000000ff */
[----:B------:R-:W-:-:S07]  /*07b0*/  @!P1 VIADD R5, R5, 0x40 ;  /* 0x0000004005059836 */ /* 0x000fce0000000000 */
.L_x_9:
[----:B------:R-:W-:Y:S01]  /*07c0*/  LEA R2, R9, 0xc0800000, 0x17 ;  /* 0xc080000009027811 */ /* 0x000fe200078eb8ff */
[----:B------:R-:W-:Y:S01]  /*07d0*/  BSSY.RECONVERGENT B2, `(.L_x_14) ;  /* 0x0000036000027945 */ /* 0x000fe20003800200 */
[----:B------:R-:W-:-:S03]  /*07e0*/  IADD3 R8, PT, PT, R8, -0x7f, RZ ;  /* 0xffffff8108087810 */ /* 0x000fc60007ffe0ff */
[----:B------:R-:W-:Y:S02]  /*07f0*/  IMAD.IADD R11, R11, 0x1, -R2 ;  /* 0x000000010b0b7824 */ /* 0x000fe400078e0a02 */
[C---:B------:R-:W-:Y:S01]  /*0800*/  IMAD R2, R8.reuse, -0x800000, R10 ;  /* 0xff80000008027824 */ /* 0x040fe200078e020a */
[----:B------:R-:W-:Y:S01]  /*0810*/  IADD3 R8, PT, PT, R8, 0x7f, -R9 ;  /* 0x0000007f08087810 */ /* 0x000fe20007ffe809 */
[----:B------:R-:W0:Y:S01]  /*0820*/  MUFU.RCP R3, R11 ;  /* 0x0000000b00037308 */ /* 0x000e220000001000 */
[----:B------:R-:W-:-:S03]  /*0830*/  FADD.FTZ R13, -R11, -RZ ;  /* 0x800000ff0b0d7221 */ /* 0x000fc60000010100 */
[----:B------:R-:W-:Y:S02]  /*0840*/  IMAD.IADD R8, R8, 0x1, R5 ;  /* 0x0000000108087824 */ /* 0x000fe400078e0205 */
[----:B0-----:R-:W-:-:S04]  /*0850*/  FFMA R12, R3, R13, 1 ;  /* 0x3f800000030c7423 */ /* 0x001fc8000000000d */
[----:B------:R-:W-:-:S04]  /*0860*/  FFMA R12, R3, R12, R3 ;  /* 0x0000000c030c7223 */ /* 0x000fc80000000003 */
[----:B------:R-:W-:-:S04]  /*0870*/  FFMA R3, R2, R12, RZ ;  /* 0x0000000c02037223 */ /* 0x000fc800000000ff */
[----:B------:R-:W-:-:S04]  /*0880*/  FFMA R10, R13, R3, R2 ;  /* 0x000000030d0a7223 */ /* 0x000fc80000000002 */
[----:B------:R-:W-:-:S04]  /*0890*/  FFMA R15, R12, R10, R3 ;  /* 0x0000000a0c0f7223 */ /* 0x000fc80000000003 */
[----:B------:R-:W-:-:S04]  /*08a0*/  FFMA R10, R13, R15, R2 ;  /* 0x0000000f0d0a7223 */ /* 0x000fc80000000002 */
[----:B------:R-:W-:-:S05]  /*08b0*/  FFMA R2, R12, R10, R15 ;  /* 0x0000000a0c027223 */ /* 0x000fca000000000f */
[----:B------:R-:W-:-:S04]  /*08c0*/  SHF.R.U32.HI R3, RZ, 0x17, R2 ;  /* 0x00000017ff037819 */ /* 0x000fc80000011602 */
[----:B------:R-:W-:-:S05]  /*08d0*/  LOP3.LUT R3, R3, 0xff, RZ, 0xc0, !PT ;  /* 0x000000ff03037812 */ /* 0x000fca00078ec0ff */
[----:B------:R-:W-:-:S04]  /*08e0*/  IMAD.IADD R9, R3, 0x1, R8 ;  /* 0x0000000103097824 */ /* 0x000fc800078e0208 */
[----:B------:R-:W-:-:S05]  /*08f0*/  VIADD R3, R9, 0xffffffff ;  /* 0xffffffff09037836 */ /* 0x000fca0000000000 */
[----:B------:R-:W-:-:S13]  /*0900*/  ISETP.GE.U32.AND P0, PT, R3, 0xfe, PT ;  /* 0x000000fe0300780c */ /* 0x000fda0003f06070 */
[----:B------:R-:W-:Y:S05]  /*0910*/  @!P0 BRA `(.L_x_15) ;  /* 0x0000000000808947 */ /* 0x000fea0003800000 */
[----:B------:R-:W-:-:S13]  /*0920*/  ISETP.GT.AND P0, PT, R9, 0xfe, PT ;  /* 0x000000fe0900780c */ /* 0x000fda0003f04270 */
[----:B------:R-:W-:Y:S05]  /*0930*/  @P0 BRA `(.L_x_16) ;  /* 0x00000000006c0947 */ /* 0x000fea0003800000 */
[----:B------:R-:W-:-:S13]  /*0940*/  ISETP.GE.AND P0, PT, R9, 0x1, PT ;  /* 0x000000010900780c */ /* 0x000fda0003f06270 */
[----:B------:R-:W-:Y:S05]  /*0950*/  @P0 BRA `(.L_x_17) ;  /* 0x0000000000740947 */ /* 0x000fea0003800000 */
[----:B------:R-:W-:Y:S02]  /*0960*/  ISETP.GE.AND P0, PT, R9, -0x18, PT ;  /* 0xffffffe80900780c */ /* 0x000fe40003f06270 */
[----:B------:R-:W-:-:S11]  /*0970*/  LOP3.LUT R2, R2, 0x80000000, RZ, 0xc0, !PT ;  /* 0x8000000002027812 */ /* 0x000fd600078ec0ff */
[----:B------:R-:W-:Y:S05]  /*0980*/  @!P0 BRA `(.L_x_17) ;  /* 0x0000000000688947 */ /* 0x000fea0003800000 */
[CCC-:B------:R-:W-:Y:S01]  /*0990*/  FFMA.RZ R3, R12.reuse, R10.reuse, R15.reuse ;  /* 0x0000000a0c037223 */ /* 0x1c0fe2000000c00f */
[CCC-:B------:R-:W-:Y:S01]  /*09a0*/  FFMA.RM R8, R12.reuse, R10.reuse, R15.reuse ;  /* 0x0000000a0c087223 */ /* 0x1c0fe2000000400f */
[C---:B------:R-:W-:Y:S02]  /*09b0*/  ISETP.NE.AND P2, PT, R9.reuse, RZ, PT ;  /* 0x000000ff0900720c */ /* 0x040fe40003f45270 */
[----:B------:R-:W-:Y:S02]  /*09c0*/  ISETP.NE.AND P1, PT, R9, RZ, PT ;  /* 0x000000ff0900720c */ /* 0x000fe40003f25270 */
[----:B------:R-:W-:Y:S01]  /*09d0*/  LOP3.LUT R5, R3, 0x7fffff, RZ, 0xc0, !PT ;  /* 0x007fffff03057812 */ /* 0x000fe200078ec0ff */
[----:B------:R-:W-:Y:S01]  /*09e0*/  FFMA.RP R3, R12, R10, R15 ;  /* 0x0000000a0c037223 */ /* 0x000fe2000000800f */
[C---:B------:R-:W-:Y:S01]  /*09f0*/  VIADD R10, R9.reuse, 0x20 ;  /* 0x00000020090a7836 */ /* 0x040fe20000000000 */
[----:B------:R-:W-:Y:S02]  /*0a00*/  IADD3 R9, PT, PT, -R9, RZ, RZ ;  /* 0x000000ff09097210 */ /* 0x000fe40007ffe1ff */
[----:B------:R-:W-:-:S02]  /*0a10*/  LOP3.LUT R5, R5, 0x800000, RZ, 0xfc, !PT ;  /* 0x0080000005057812 */ /* 0x000fc400078efcff */
[----:B------:R-:W-:Y:S02]  /*0a20*/  FSETP.NEU.FTZ.AND P0, PT, R3, R8, PT ;  /* 0x000000080300720b */ /* 0x000fe40003f1d000 */
[----:B------:R-:W-:Y:S02]  /*0a30*/  SHF.L.U32 R10, R5, R10, RZ ;  /* 0x0000000a050a7219 */ /* 0x000fe400000006ff */
[----:B------:R-:W-:Y:S02]  /*0a40*/  SEL R8, R9, RZ, P2 ;  /* 0x000000ff09087207 */ /* 0x000fe40001000000 */
[----:B------:R-:W-:Y:S02]  /*0a50*/  ISETP.NE.AND P1, PT, R10, RZ, P1 ;  /* 0x000000ff0a00720c */ /* 0x000fe40000f25270 */
[----:B------:R-:W-:Y:S02]  /*0a60*/  SHF.R.U32.HI R8, RZ, R8, R5 ;  /* 0x00000008ff087219 */ /* 0x000fe40000011605 */
[----:B------:R-:W-:-:S02]  /*0a70*/  PLOP3.LUT P0, PT, P0, P1, PT, 0xf8, 0x8f ;  /* 0x00000000008f781c */ /* 0x000fc40000703f70 */
[----:B------:R-:W-:Y:S02]  /*0a80*/  SHF.R.U32.HI R10, RZ, 0x1, R8 ;  /* 0x00000001ff0a7819 */ /* 0x000fe40000011608 */
[----:B------:R-:W-:-:S04]  /*0a90*/  SEL R3, RZ, 0x1, !P0 ;  /* 0x00000001ff037807 */ /* 0x000fc80004000000 */
[----:B------:R-:W-:-:S04]  /*0aa0*/  LOP3.LUT R3, R3, 0x1, R10, 0xf8, !PT ;  /* 0x0000000103037812 */ /* 0x000fc800078ef80a */
[----:B------:R-:W-:-:S05]  /*0ab0*/  LOP3.LUT R3, R3, R8, RZ, 0xc0, !PT ;  /* 0x0000000803037212 */ /* 0x000fca00078ec0ff */
[----:B------:R-:W-:-:S05]  /*0ac0*/  IMAD.IADD R3, R10, 0x1, R3 ;  /* 0x000000010a037824 */ /* 0x000fca00078e0203 */
[----:B------:R-:W-:Y:S01]  /*0ad0*/  LOP3.LUT R2, R3, R2, RZ, 0xfc, !PT ;  /* 0x0000000203027212 */ /* 0x000fe200078efcff */
[----:B------:R-:W-:Y:S06]  /*0ae0*/  BRA `(.L_x_17) ;  /* 0x0000000000107947 */ /* 0x000fec0003800000 */
.L_x_16:
[----:B------:R-:W-:-:S04]  /*0af0*/  LOP3.LUT R2, R2, 0x80000000, RZ, 0xc0, !PT ;  /* 0x8000000002027812 */ /* 0x000fc800078ec0ff */
[----:B------:R-:W-:Y:S01]  /*0b00*/  LOP3.LUT R2, R2, 0x7f800000, RZ, 0xfc, !PT ;  /* 0x7f80000002027812 */ /* 0x000fe200078efcff */
[----:B------:R-:W-:Y:S06]  /*0b10*/  BRA `(.L_x_17) ;  /* 0x0000000000047947 */ /* 0x000fec0003800000 */
.L_x_15:
[----:B------:R-:W-:-:S07]  /*0b20*/  IMAD R2, R8, 0x800000, R2 ;  /* 0x0080000008027824 */ /* 0x000fce00078e0202 */
.L_x_17:
[----:B------:R-:W-:Y:S05]  /*0b30*/  BSYNC.RECONVERGENT B2 ;  /* 0x0000000000027941 */ /* 0x000fea0003800200 */
.L_x_14:
[----:B------:R-:W-:Y:S05]  /*0b40*/  BRA `(.L_x_18) ;  /* 0x0000000000207947 */ /* 0x000fea0003800000 */
.L_x_13:
[----:B------:R-:W-:-:S04]  /*0b50*/  LOP3.LUT R2, R11, 0x80000000, R10, 0x48, !PT ;  /* 0x800000000b027812 */ /* 0x000fc800078e480a */
[----:B------:R-:W-:Y:S01]  /*0b60*/  LOP3.LUT R2, R2, 0x7f800000, RZ, 0xfc, !PT ;  /* 0x7f80000002027812 */ /* 0x000fe200078efcff */
[----:B------:R-:W-:Y:S06]  /*0b70*/  BRA `(.L_x_18) ;  /* 0x0000000000147947 */ /* 0x000fec0003800000 */
.L_x_12:
[----:B------:R-:W-:Y:S01]  /*0b80*/  LOP3.LUT R2, R11, 0x80000000, R10, 0x48, !PT ;  /* 0x800000000b027812 */ /* 0x000fe200078e480a */
[----:B------:R-:W-:Y:S06]  /*0b90*/  BRA `(.L_x_18) ;  /* 0x00000000000c7947 */ /* 0x000fec0003800000 */
.L_x_11:
[----:B------:R-:W0:Y:S01]  /*0ba0*/  MUFU.RSQ R2, -QNAN ;  /* 0xffc0000000027908 */ /* 0x000e220000001400 */
[----:B------:R-:W-:Y:S05]  /*0bb0*/  BRA `(.L_x_18) ;  /* 0x0000000000047947 */ /* 0x000fea0003800000 */
.L_x_10:
[----:B------:R-:W-:-:S07]  /*0bc0*/  FADD.FTZ R2, R2, R3 ;  /* 0x0000000302027221 */ /* 0x000fce0000010000 */
.L_x_18:
[----:B------:R-:W-:Y:S05]  /*0bd0*/  BSYNC.RECONVERGENT B1 ;  /* 0x0000000000017941 */ /* 0x000fea0003800200 */
.L_x_8:
[----:B------:R-:W-:-:S04]  /*0be0*/  IMAD.MOV.U32 R5, RZ, RZ, 0x0 ;  /* 0x00000000ff057424 */ /* 0x000fc800078e00ff */
[----:B0-----:R-:W-:Y:S05]  /*0bf0*/  RET.REL.NODEC R4 `(_Z14distanceKernelPffi) ;  /* 0xfffffff404007950 */ /* 0x001fea0003c3ffff */
.L_x_19:
[----:B------:R-:W-:-:S00]  /*0c00*/  BRA `(.L_x_19) ;  /* 0xfffffffc00fc7947 */ /* 0x000fc0000383ffff */
[----:B------:R-:W-:-:S00]  /*0c10*/  NOP ;  /* 0x0000000000007918 */ /* 0x000fc00000000000 */
        /* <DEDUP_REMOVED lines=14> */
.L_x_21:


//--------------------- .nv.global.init           --------------------------
	.section	.nv.global.init,"aw",@progbits
.nv.global.init:
	.type		$str,@object
	.size		$str,(.L_0 - $str)
$str:
        /*0000*/ 	.byte	0x69, 0x20, 0x3d, 0x20, 0x25, 0x32, 0x64, 0x3a, 0x20, 0x64, 0x69, 0x73, 0x74, 0x20, 0x66, 0x72
        /*0010*/ 	.byte	0x6f, 0x6d, 0x20, 0x25, 0x66, 0x20, 0x74, 0x6f, 0x20, 0x25, 0x66, 0x2e, 0x0a, 0x00
.L_0:


//--------------------- .nv.shared.reserved.0     --------------------------
	.section	.nv.shared.reserved.0,"aw",@nobits
	.weak		__nv_reservedSMEM_offset_0_alias
	.size		__nv_reservedSMEM_offset_0_alias, 0, 64
	.other		__nv_reservedSMEM_offset_0_alias,@"STO_CUDA_RESERVED_SHARED STV_DEFAULT"
__nv_reservedSMEM_offset_0_alias:
	.zero		0
	.zero		64


//--------------------- .nv.constant0._Z14distanceKernelPffi --------------------------
	.section	.nv.constant0._Z14distanceKernelPffi,"a",@progbits
	.sectionflags	@""
	.align	4
.nv.constant0._Z14distanceKernelPffi:
	.zero		912


//--------------------- SYMBOLS --------------------------

	.type		.nv.reservedSmem.offset0,@object
	.size		.nv.reservedSmem.offset0,0x4
	.type		vprintf,@function
